	.headerflags	@"EF_CUDA_TEXMODE_UNIFIED EF_CUDA_64BIT_ADDRESS EF_CUDA_ACCELERATORS EF_CUDA_SM90 EF_CUDA_VIRTUAL_SM(EF_CUDA_SM90)"
	.elftype	@"ET_EXEC"


//--------------------- .nv.info                  --------------------------
	.section	.nv.info,"",@"SHT_CUDA_INFO"
	.align	4


	//----- nvinfo : EIATTR_REGCOUNT
	.align		4
        /*0000*/ 	.byte	0x04, 0x2f
        /*0002*/ 	.short	(.L_3 - .L_2)
	.align		4
.L_2:
        /*0004*/ 	.word	index@(triton_poi_fused__native_batch_norm_legit_no_training_relu_9)
        /*0008*/ 	.word	0x00000020


	//----- nvinfo : EIATTR_MIN_STACK_SIZE
	.align		4
.L_3:
        /*000c*/ 	.byte	0x04, 0x12
        /*000e*/ 	.short	(.L_5 - .L_4)
	.align		4
.L_4:
        /*0010*/ 	.word	index@(triton_poi_fused__native_batch_norm_legit_no_training_relu_9)
        /*0014*/ 	.word	0x00000000


	//----- nvinfo : EIATTR_FRAME_SIZE
	.align		4
.L_5:
        /*0018*/ 	.byte	0x04, 0x11
        /*001a*/ 	.short	(.L_7 - .L_6)
	.align		4
.L_6:
        /*001c*/ 	.word	index@(triton_poi_fused__native_batch_norm_legit_no_training_relu_9)
        /*0020*/ 	.word	0x00000000


	//----- nvinfo : EIATTR_MIN_STACK_SIZE
	.align		4
.L_7:
        /*0024*/ 	.byte	0x04, 0x12
        /*0026*/ 	.short	(.L_9 - .L_8)
	.align		4
.L_8:
        /*0028*/ 	.word	index@(triton_poi_fused__native_batch_norm_legit_no_training_relu_9)
        /*002c*/ 	.word	0x00000000
.L_9:


//--------------------- .nv.info.triton_poi_fused__native_batch_norm_legit_no_training_relu_9 --------------------------
	.section	.nv.info.triton_poi_fused__native_batch_norm_legit_no_training_relu_9,"",@"SHT_CUDA_INFO"
	.sectionflags	@""
	.align	4


	//----- nvinfo : EIATTR_CUDA_API_VERSION
	.align		4
        /*0000*/ 	.byte	0x04, 0x37
        /*0002*/ 	.short	(.L_11 - .L_10)
.L_10:
        /*0004*/ 	.word	0x0000007c


	//----- nvinfo : EIATTR_KPARAM_INFO
	.align		4
.L_11:
        /*0008*/ 	.byte	0x04, 0x17
        /*000a*/ 	.short	(.L_13 - .L_12)
.L_12:
        /*000c*/ 	.word	0x00000000
        /*0010*/ 	.short	0x0006
        /*0012*/ 	.short	0x0030
        /*0014*/ 	.byte	0x00, 0xf0, 0x11, 0x00


	//----- nvinfo : EIATTR_KPARAM_INFO
	.align		4
.L_13:
        /*0018*/ 	.byte	0x04, 0x17
        /*001a*/ 	.short	(.L_15 - .L_14)
.L_14:
        /*001c*/ 	.word	0x00000000
        /*0020*/ 	.short	0x0005
        /*0022*/ 	.short	0x0028
        /*0024*/ 	.byte	0x00, 0xf4, 0x21, 0x00


	//----- nvinfo : EIATTR_KPARAM_INFO
	.align		4
.L_15:
        /*0028*/ 	.byte	0x04, 0x17
        /*002a*/ 	.short	(.L_17 - .L_16)
.L_16:
        /*002c*/ 	.word	0x00000000
        /*0030*/ 	.short	0x0004
        /*0032*/ 	.short	0x0020
        /*0034*/ 	.byte	0x00, 0xf4, 0x21, 0x00


	//----- nvinfo : EIATTR_KPARAM_INFO
	.align		4
.L_17:
        /*0038*/ 	.byte	0x04, 0x17
        /*003a*/ 	.short	(.L_19 - .L_18)
.L_18:
        /*003c*/ 	.word	0x00000000
        /*0040*/ 	.short	0x0003
        /*0042*/ 	.short	0x0018
        /*0044*/ 	.byte	0x00, 0xf4, 0x21, 0x00


	//----- nvinfo : EIATTR_KPARAM_INFO
	.align		4
.L_19:
        /*0048*/ 	.byte	0x04, 0x17
        /*004a*/ 	.short	(.L_21 - .L_20)
.L_20:
        /*004c*/ 	.word	0x00000000
        /*0050*/ 	.short	0x0002
        /*0052*/ 	.short	0x0010
        /*0054*/ 	.byte	0x00, 0xf4, 0x21, 0x00


	//----- nvinfo : EIATTR_KPARAM_INFO
	.align		4
.L_21:
        /*0058*/ 	.byte	0x04, 0x17
        /*005a*/ 	.short	(.L_23 - .L_22)
.L_22:
        /*005c*/ 	.word	0x00000000
        /*0060*/ 	.short	0x0001
        /*0062*/ 	.short	0x0008
        /*0064*/ 	.byte	0x00, 0xf4, 0x21, 0x00


	//----- nvinfo : EIATTR_KPARAM_INFO
	.align		4
.L_23:
        /*0068*/ 	.byte	0x04, 0x17
        /*006a*/ 	.short	(.L_25 - .L_24)
.L_24:
        /*006c*/ 	.word	0x00000000
        /*0070*/ 	.short	0x0000
        /*0072*/ 	.short	0x0000
        /*0074*/ 	.byte	0x00, 0xf4, 0x21, 0x00


	//----- nvinfo : EIATTR_SPARSE_MMA_MASK
	.align		4
.L_25:
        /*0078*/ 	.byte	0x03, 0x50
        /*007a*/ 	.short	0x0000


	//----- nvinfo : EIATTR_MAXREG_COUNT
	.align		4
        /*007c*/ 	.byte	0x03, 0x1b
        /*007e*/ 	.short	0x00ff


	//----- nvinfo : EIATTR_EXIT_INSTR_OFFSETS
	.align		4
        /*0080*/ 	.byte	0x04, 0x1c
        /*0082*/ 	.short	(.L_27 - .L_26)


	//   ....[0]....
.L_26:
        /*0084*/ 	.word	0x000006c0


	//----- nvinfo : EIATTR_REQNTID
	.align		4
.L_27:
        /*0088*/ 	.byte	0x04, 0x10
        /*008a*/ 	.short	(.L_29 - .L_28)
.L_28:
        /*008c*/ 	.word	0x00000080
        /*0090*/ 	.word	0x00000001
        /*0094*/ 	.word	0x00000001


	//----- nvinfo : EIATTR_CBANK_PARAM_SIZE
	.align		4
.L_29:
        /*0098*/ 	.byte	0x03, 0x19
        /*009a*/ 	.short	0x0034


	//----- nvinfo : EIATTR_PARAM_CBANK
	.align		4
        /*009c*/ 	.byte	0x04, 0x0a
        /*009e*/ 	.short	(.L_31 - .L_30)
	.align		4
.L_30:
        /*00a0*/ 	.word	index@(.nv.constant0.triton_poi_fused__native_batch_norm_legit_no_training_relu_9)
        /*00a4*/ 	.short	0x0210
        /*00a6*/ 	.short	0x0034


	//----- nvinfo : EIATTR_SW_WAR
	.align		4
.L_31:
        /*00a8*/ 	.byte	0x04, 0x36
        /*00aa*/ 	.short	(.L_33 - .L_32)
.L_32:
        /*00ac*/ 	.word	0x00000008
.L_33:


//--------------------- .nv.callgraph             --------------------------
	.section	.nv.callgraph,"",@"SHT_CUDA_CALLGRAPH"
	.align	4
	.sectionentsize	8
	.align		4
        /*0000*/ 	.word	0x00000000
	.align		4
        /*0004*/ 	.word	0xffffffff
	.align		4
        /*0008*/ 	.word	0x00000000
	.align		4
        /*000c*/ 	.word	0xfffffffe
	.align		4
        /*0010*/ 	.word	0x00000000
	.align		4
        /*0014*/ 	.word	0xfffffffd
	.align		4
        /*0018*/ 	.word	0x00000000
	.align		4
        /*001c*/ 	.word	0xfffffffc


//--------------------- .nv.constant4             --------------------------
	.section	.nv.constant4,"a",@progbits
	.align	8
	.align		8
.nv.constant4:
        /*0000*/ 	.dword	_$_str
	.align		8
        /*0008*/ 	.dword	_$_str_$_2


//--------------------- .text.triton_poi_fused__native_batch_norm_legit_no_training_relu_9 --------------------------
	.section	.text.triton_poi_fused__native_batch_norm_legit_no_training_relu_9,"ax",@progbits
	.align	128
        .global         triton_poi_fused__native_batch_norm_legit_no_training_relu_9
        .type           triton_poi_fused__native_batch_norm_legit_no_training_relu_9,@function
        .size           triton_poi_fused__native_batch_norm_legit_no_training_relu_9,(.L_x_1 - triton_poi_fused__native_batch_norm_legit_no_training_relu_9)
        .other          triton_poi_fused__native_batch_norm_legit_no_training_relu_9,@"STO_CUDA_ENTRY STV_DEFAULT"
triton_poi_fused__native_batch_norm_legit_no_training_relu_9:
.text.triton_poi_fused__native_batch_norm_legit_no_training_relu_9:
[----:B------:R-:W-:Y:S01]  /*0000*/  LDC R1, c[0x0][0x28] ;  /* 0x00000a00ff017b82 */ /* 0x000fe20000000800 */
[----:B------:R-:W1:Y:S01]  /*0010*/  S2R R0, SR_TID.X ;  /* 0x0000000000007919 */ /* 0x000e620000002100 */
[----:B------:R-:W-:-:S06]  /*0020*/  ULDC.64 UR4, c[0x0][0x208] ;  /* 0x0000820000047ab9 */ /* 0x000fcc0000000a00 */
[----:B------:R-:W2:Y:S01]  /*0030*/  LDC.64 R16, c[0x0][0x218] ;  /* 0x00008600ff107b82 */ /* 0x000ea20000000a00 */
[----:B------:R-:W3:Y:S07]  /*0040*/  S2R R3, SR_CTAID.X ;  /* 0x0000000000037919 */ /* 0x000eee0000002500 */
[----:B------:R-:W4:Y:S08]  /*0050*/  LDC.64 R14, c[0x0][0x210] ;  /* 0x00008400ff0e7b82 */ /* 0x000f300000000a00 */
[----:B------:R-:W5:Y:S01]  /*0060*/  LDC.64 R12, c[0x0][0x230] ;  /* 0x00008c00ff0c7b82 */ /* 0x000f620000000a00 */
[----:B-1----:R-:W-:-:S02]  /*0070*/  SHF.L.U32 R0, R0, 0x2, RZ ;  /* 0x0000000200007819 */ /* 0x002fc400000006ff */
[----:B---3--:R-:W-:Y:S02]  /*0080*/  SHF.R.S32.HI R5, RZ, 0x15, R3 ;  /* 0x00000015ff057819 */ /* 0x008fe40000011403 */
[----:B------:R-:W-:Y:S02]  /*0090*/  LOP3.LUT R0, R0, 0x1fc, RZ, 0xc0, !PT ;  /* 0x000001fc00007812 */ /* 0x000fe400078ec0ff */
[----:B------:R-:W-:Y:S02]  /*00a0*/  SGXT R5, R5, 0x1 ;  /* 0x000000010505781a */ /* 0x000fe40000000200 */
[----:B------:R-:W-:Y:S02]  /*00b0*/  LEA R18, R3, R0, 0xa ;  /* 0x0000000003127211 */ /* 0x000fe400078e50ff */
[----:B------:R-:W1:Y:S02]  /*00c0*/  LDC.64 R2, c[0x0][0x220] ;  /* 0x00008800ff027b82 */ /* 0x000e640000000a00 */
[----:B------:R-:W-:-:S04]  /*00d0*/  LEA.HI R5, R5, R18, RZ, 0xa ;  /* 0x0000001205057211 */ /* 0x000fc800078f50ff */
[----:B------:R-:W-:Y:S02]  /*00e0*/  SHF.R.S32.HI R23, RZ, 0xa, R5 ;  /* 0x0000000aff177819 */ /* 0x000fe40000011405 */
[----:B------:R-:W-:Y:S02]  /*00f0*/  IADD3 R5, R5, 0x200, RZ ;  /* 0x0000020005057810 */ /* 0x000fe40007ffe0ff */
[----:B------:R-:W-:Y:S02]  /*0100*/  LEA.HI R0, R23, R23, RZ, 0x6 ;  /* 0x0000001717007211 */ /* 0x000fe400078f30ff */
[----:B------:R-:W-:Y:S02]  /*0110*/  SHF.R.S32.HI R5, RZ, 0xa, R5 ;  /* 0x0000000aff057819 */ /* 0x000fe40000011405 */
[----:B------:R-:W-:Y:S02]  /*0120*/  LOP3.LUT R0, R0, 0xffffffc0, RZ, 0xc0, !PT ;  /* 0xffffffc000007812 */ /* 0x000fe400078ec0ff */
[----:B------:R-:W-:-:S02]  /*0130*/  LEA.HI R4, R5, R5, RZ, 0x6 ;  /* 0x0000000505047211 */ /* 0x000fc400078f30ff */
[----:B------:R-:W-:Y:S02]  /*0140*/  IADD3 R23, R23, -R0, RZ ;  /* 0x8000000017177210 */ /* 0x000fe40007ffe0ff */
[----:B------:R-:W-:-:S04]  /*0150*/  LOP3.LUT R4, R4, 0xffffffc0, RZ, 0xc0, !PT ;  /* 0xffffffc004047812 */ /* 0x000fc800078ec0ff */
[----:B------:R-:W-:Y:S01]  /*0160*/  IADD3 R19, R5, -R4, RZ ;  /* 0x8000000405137210 */ /* 0x000fe20007ffe0ff */
[----:B-1----:R-:W-:-:S04]  /*0170*/  IMAD.WIDE R8, R23, 0x4, R2 ;  /* 0x0000000417087825 */ /* 0x002fc800078e0202 */
[----:B------:R-:W-:Y:S01]  /*0180*/  IMAD.WIDE R10, R19, 0x4, R2 ;  /* 0x00000004130a7825 */ /* 0x000fe200078e0202 */
[----:B------:R-:W3:Y:S01]  /*0190*/  LDG.E.EL R20, desc[UR4][R8.64] ;  /* 0x0000000408147981 */ /* 0x000ee2000c2e1900 */
[----:B------:R-:W1:Y:S03]  /*01a0*/  LDC.64 R2, c[0x0][0x228] ;  /* 0x00008a00ff027b82 */ /* 0x000e660000000a00 */
[----:B------:R-:W3:Y:S01]  /*01b0*/  LDG.E.EL R21, desc[UR4][R10.64] ;  /* 0x000000040a157981 */ /* 0x000ee2000c2e1900 */
[----:B--2---:R-:W-:-:S04]  /*01c0*/  IMAD.WIDE R26, R23, 0x4, R16 ;  /* 0x00000004171a7825 */ /* 0x004fc800078e0210 */
[----:B----4-:R-:W-:Y:S01]  /*01d0*/  IMAD.WIDE R14, R18, 0x4, R14 ;  /* 0x00000004120e7825 */ /* 0x010fe200078e020e */
[----:B------:R-:W2:Y:S04]  /*01e0*/  LDG.E.EL R0, desc[UR4][R26.64] ;  /* 0x000000041a007981 */ /* 0x000ea8000c2e1900 */
[----:B------:R-:W2:Y:S01]  /*01f0*/  LDG.E.128 R4, desc[UR4][R14.64] ;  /* 0x000000040e047981 */ /* 0x000ea2000c1e1d00 */
[----:B------:R-:W-:-:S03]  /*0200*/  IMAD.WIDE R16, R19, 0x4, R16 ;  /* 0x0000000413107825 */ /* 0x000fc600078e0210 */
[----:B------:R-:W4:Y:S04]  /*0210*/  LDG.E.128 R8, desc[UR4][R14.64+0x800] ;  /* 0x000800040e087981 */ /* 0x000f28000c1e1d00 */
[----:B------:R-:W4:Y:S01]  /*0220*/  LDG.E.EL R16, desc[UR4][R16.64] ;  /* 0x0000000410107981 */ /* 0x000f22000c2e1900 */
[----:B01----:R-:W-:-:S04]  /*0230*/  IMAD.WIDE R24, R23, 0x4, R2 ;  /* 0x0000000417187825 */ /* 0x003fc800078e0202 */
[----:B-----5:R-:W-:Y:S02]  /*0240*/  IMAD.WIDE R22, R23, 0x4, R12 ;  /* 0x0000000417167825 */ /* 0x020fe400078e020c */
[----:B------:R-:W5:Y:S04]  /*0250*/  LDG.E.EL R24, desc[UR4][R24.64] ;  /* 0x0000000418187981 */ /* 0x000f68000c2e1900 */
[----:B------:R-:W5:Y:S01]  /*0260*/  LDG.E.EL R23, desc[UR4][R22.64] ;  /* 0x0000000416177981 */ /* 0x000f62000c2e1900 */
[----:B------:R-:W-:-:S04]  /*0270*/  IMAD.WIDE R2, R19, 0x4, R2 ;  /* 0x0000000413027825 */ /* 0x000fc800078e0202 */
[----:B------:R-:W-:Y:S02]  /*0280*/  IMAD.WIDE R28, R19, 0x4, R12 ;  /* 0x00000004131c7825 */ /* 0x000fe400078e020c */
[----:B------:R0:W4:Y:S04]  /*0290*/  LDG.E.EL R12, desc[UR4][R2.64] ;  /* 0x00000004020c7981 */ /* 0x000128000c2e1900 */
[----:B------:R-:W4:Y:S01]  /*02a0*/  LDG.E.EL R13, desc[UR4][R28.64] ;  /* 0x000000041c0d7981 */ /* 0x000f22000c2e1900 */
[----:B0-----:R-:W-:Y:S01]  /*02b0*/  HFMA2.MMA R3, -RZ, RZ, 1.625, 0 ;  /* 0x3e800000ff037435 */ /* 0x001fe200000001ff */
[----:B---3--:R-:W-:-:S04]  /*02c0*/  FADD R20, R20, 9.9999997473787516356e-06 ;  /* 0x3727c5ac14147421 */ /* 0x008fc80000000000 */
[----:B------:R-:W0:Y:S01]  /*02d0*/  MUFU.SQRT R19, R20 ;  /* 0x0000001400137308 */ /* 0x000e220000002000 */
[----:B------:R-:W-:-:S07]  /*02e0*/  FADD R21, R21, 9.9999997473787516356e-06 ;  /* 0x3727c5ac15157421 */ /* 0x000fce0000000000 */
[----:B------:R-:W1:Y:S01]  /*02f0*/  MUFU.SQRT R25, R21 ;  /* 0x0000001500197308 */ /* 0x000e620000002000 */
[C---:B0-----:R-:W-:Y:S02]  /*0300*/  FSETP.GT.AND P0, PT, R19.reuse, 8.50705917302346158658e+37, PT ;  /* 0x7e8000001300780b */ /* 0x041fe40003f04000 */
[----:B------:R-:W-:Y:S02]  /*0310*/  FSETP.GEU.AND P2, PT, R19, 1.175494350822287508e-38, PT ;  /* 0x008000001300780b */ /* 0x000fe40003f4e000 */
[C---:B-1----:R-:W-:Y:S02]  /*0320*/  FSETP.GT.AND P1, PT, R25.reuse, 8.50705917302346158658e+37, PT ;  /* 0x7e8000001900780b */ /* 0x042fe40003f24000 */
[----:B------:R-:W-:-:S07]  /*0330*/  FSETP.GEU.AND P3, PT, R25, 1.175494350822287508e-38, PT ;  /* 0x008000001900780b */ /* 0x000fce0003f6e000 */
[----:B------:R-:W-:-:S04]  /*0340*/  @P0 FMUL R19, R19, 0.25 ;  /* 0x3e80000013130820 */ /* 0x000fc80000400000 */
[----:B------:R-:W-:Y:S01]  /*0350*/  @!P2 FMUL R19, R19, 16777216 ;  /* 0x4b8000001313a820 */ /* 0x000fe20000400000 */
[----:B------:R-:W-:-:S05]  /*0360*/  @P1 FMUL R25, R25, 0.25 ;  /* 0x3e80000019191820 */ /* 0x000fca0000400000 */
[----:B------:R-:W0:Y:S01]  /*0370*/  MUFU.RCP R19, R19 ;  /* 0x0000001300137308 */ /* 0x000e220000001000 */
[----:B------:R-:W-:Y:S01]  /*0380*/  @!P3 FMUL R25, R25, 16777216 ;  /* 0x4b8000001919b820 */ /* 0x000fe20000400000 */
[----:B------:R-:W-:-:S06]  /*0390*/  FSEL R2, R3, 1, P0 ;  /* 0x3f80000003027808 */ /* 0x000fcc0000000000 */
[----:B------:R-:W1:Y:S01]  /*03a0*/  MUFU.RCP R14, R25 ;  /* 0x00000019000e7308 */ /* 0x000e620000001000 */
[----:B------:R-:W-:Y:S01]  /*03b0*/  FSEL R3, R3, 1, P1 ;  /* 0x3f80000003037808 */ /* 0x000fe20000800000 */
[----:B------:R-:W-:Y:S01]  /*03c0*/  @!P2 FMUL R2, R2, 16777216 ;  /* 0x4b8000000202a820 */ /* 0x000fe20000400000 */
[----:B--2---:R-:W-:-:S03]  /*03d0*/  FADD R4, R4, -R0 ;  /* 0x8000000004047221 */ /* 0x004fc60000000000 */
[----:B------:R-:W-:Y:S01]  /*03e0*/  @!P3 FMUL R3, R3, 16777216 ;  /* 0x4b8000000303b820 */ /* 0x000fe20000400000 */
[----:B0-----:R-:W-:Y:S01]  /*03f0*/  FMUL R15, R19, R2 ;  /* 0x00000002130f7220 */ /* 0x001fe20000400000 */
[--C-:B------:R-:W-:Y:S01]  /*0400*/  FADD R20, R5, -R0.reuse ;  /* 0x8000000005147221 */ /* 0x100fe20000000000 */
[--C-:B------:R-:W-:Y:S01]  /*0410*/  FADD R6, R6, -R0.reuse ;  /* 0x8000000006067221 */ /* 0x100fe20000000000 */
[----:B------:R-:W-:Y:S01]  /*0420*/  FADD R0, R7, -R0 ;  /* 0x8000000007007221 */ /* 0x000fe20000000000 */
[C---:B------:R-:W-:Y:S01]  /*0430*/  FMUL R5, R15.reuse, R4 ;  /* 0x000000040f057220 */ /* 0x040fe20000400000 */
[C---:B------:R-:W-:Y:S01]  /*0440*/  FMUL R4, R15.reuse, R20 ;  /* 0x000000140f047220 */ /* 0x040fe20000400000 */
[----:B-1----:R-:W-:Y:S02]  /*0450*/  FMUL R14, R14, R3 ;  /* 0x000000030e0e7220 */ /* 0x002fe40000400000 */
[----:B------:R-:W0:Y:S01]  /*0460*/  LDC.64 R2, c[0x0][0x238] ;  /* 0x00008e00ff027b82 */ /* 0x000e220000000a00 */
[C---:B------:R-:W-:Y:S01]  /*0470*/  FMUL R20, R15.reuse, R6 ;  /* 0x000000060f147220 */ /* 0x040fe20000400000 */
[----:B------:R-:W-:Y:S01]  /*0480*/  FMUL R6, R15, R0 ;  /* 0x000000000f067220 */ /* 0x000fe20000400000 */
[--C-:B----4-:R-:W-:Y:S01]  /*0490*/  FADD R7, R8, -R16.reuse ;  /* 0x8000001008077221 */ /* 0x110fe20000000000 */
[--C-:B------:R-:W-:Y:S01]  /*04a0*/  FADD R9, R9, -R16.reuse ;  /* 0x8000001009097221 */ /* 0x100fe20000000000 */
[--C-:B------:R-:W-:Y:S01]  /*04b0*/  FADD R15, R10, -R16.reuse ;  /* 0x800000100a0f7221 */ /* 0x100fe20000000000 */
[C-C-:B-----5:R-:W-:Y:S01]  /*04c0*/  FFMA R0, R24.reuse, R5, R23.reuse ;  /* 0x0000000518007223 */ /* 0x160fe20000000017 */
[----:B------:R-:W-:Y:S01]  /*04d0*/  FADD R11, R11, -R16 ;  /* 0x800000100b0b7221 */ /* 0x000fe20000000000 */
[C-C-:B------:R-:W-:Y:S01]  /*04e0*/  FFMA R4, R24.reuse, R4, R23.reuse ;  /* 0x0000000418047223 */ /* 0x140fe20000000017 */
[C-C-:B------:R-:W-:Y:S01]  /*04f0*/  FFMA R5, R24.reuse, R20, R23.reuse ;  /* 0x0000001418057223 */ /* 0x140fe20000000017 */
[----:B------:R-:W-:Y:S01]  /*0500*/  FFMA R23, R24, R6, R23 ;  /* 0x0000000618177223 */ /* 0x000fe20000000017 */
[C---:B------:R-:W-:Y:S01]  /*0510*/  FMUL R7, R14.reuse, R7 ;  /* 0x000000070e077220 */ /* 0x040fe20000400000 */
[C---:B------:R-:W-:Y:S01]  /*0520*/  FMUL R8, R14.reuse, R9 ;  /* 0x000000090e087220 */ /* 0x040fe20000400000 */
[C---:B------:R-:W-:Y:S01]  /*0530*/  FMUL R6, R14.reuse, R15 ;  /* 0x0000000f0e067220 */ /* 0x040fe20000400000 */
[----:B------:R-:W-:Y:S01]  /*0540*/  FMUL R14, R14, R11 ;  /* 0x0000000b0e0e7220 */ /* 0x000fe20000400000 */
[C-C-:B------:R-:W-:Y:S01]  /*0550*/  FFMA R9, R12.reuse, R7, R13.reuse ;  /* 0x000000070c097223 */ /* 0x140fe2000000000d */
[C-C-:B------:R-:W-:Y:S01]  /*0560*/  FFMA R8, R12.reuse, R8, R13.reuse ;  /* 0x000000080c087223 */ /* 0x140fe2000000000d */
[C-C-:B------:R-:W-:Y:S01]  /*0570*/  FFMA R10, R12.reuse, R6, R13.reuse ;  /* 0x000000060c0a7223 */ /* 0x140fe2000000000d */
[----:B------:R-:W-:Y:S01]  /*0580*/  FFMA R14, R12, R14, R13 ;  /* 0x0000000e0c0e7223 */ /* 0x000fe2000000000d */
[----:B------:R-:W-:-:S02]  /*0590*/  FSETP.GEU.AND P6, PT, R23, RZ, PT ;  /* 0x000000ff1700720b */ /* 0x000fc40003fce000 */
[----:B------:R-:W-:Y:S02]  /*05a0*/  FSETP.GEU.AND P0, PT, R5, RZ, PT ;  /* 0x000000ff0500720b */ /* 0x000fe40003f0e000 */
[----:B------:R-:W-:Y:S02]  /*05b0*/  FSETP.GEU.AND P1, PT, R4, RZ, PT ;  /* 0x000000ff0400720b */ /* 0x000fe40003f2e000 */
[----:B------:R-:W-:Y:S02]  /*05c0*/  FSETP.GEU.AND P3, PT, R14, RZ, PT ;  /* 0x000000ff0e00720b */ /* 0x000fe40003f6e000 */
[----:B------:R-:W-:Y:S02]  /*05d0*/  SEL R7, R23, RZ, P6 ;  /* 0x000000ff17077207 */ /* 0x000fe40003000000 */
[----:B------:R-:W-:Y:S02]  /*05e0*/  FSETP.GEU.AND P2, PT, R0, RZ, PT ;  /* 0x000000ff0000720b */ /* 0x000fe40003f4e000 */
[----:B------:R-:W-:-:S02]  /*05f0*/  FSETP.GEU.AND P4, PT, R10, RZ, PT ;  /* 0x000000ff0a00720b */ /* 0x000fc40003f8e000 */
[----:B------:R-:W-:Y:S02]  /*0600*/  FSETP.GEU.AND P5, PT, R9, RZ, PT ;  /* 0x000000ff0900720b */ /* 0x000fe40003fae000 */
[----:B------:R-:W-:Y:S02]  /*0610*/  FSETP.GEU.AND P6, PT, R8, RZ, PT ;  /* 0x000000ff0800720b */ /* 0x000fe40003fce000 */
[----:B------:R-:W-:Y:S01]  /*0620*/  SEL R6, R5, RZ, P0 ;  /* 0x000000ff05067207 */ /* 0x000fe20000000000 */
[----:B0-----:R-:W-:Y:S01]  /*0630*/  IMAD.WIDE R2, R18, 0x4, R2 ;  /* 0x0000000412027825 */ /* 0x001fe200078e0202 */
[----:B------:R-:W-:Y:S02]  /*0640*/  SEL R5, R4, RZ, P1 ;  /* 0x000000ff04057207 */ /* 0x000fe40000800000 */
[----:B------:R-:W-:Y:S02]  /*0650*/  SEL R15, R14, RZ, P3 ;  /* 0x000000ff0e0f7207 */ /* 0x000fe40001800000 */
[----:B------:R-:W-:-:S02]  /*0660*/  SEL R4, R0, RZ, P2 ;  /* 0x000000ff00047207 */ /* 0x000fc40001000000 */
[----:B------:R-:W-:Y:S02]  /*0670*/  SEL R14, R10, RZ, P4 ;  /* 0x000000ff0a0e7207 */ /* 0x000fe40002000000 */
[----:B------:R-:W-:Y:S02]  /*0680*/  SEL R12, R9, RZ, P5 ;  /* 0x000000ff090c7207 */ /* 0x000fe40002800000 */
[----:B------:R-:W-:Y:S01]  /*0690*/  SEL R13, R8, RZ, P6 ;  /* 0x000000ff080d7207 */ /* 0x000fe20003000000 */
[----:B------:R-:W-:Y:S04]  /*06a0*/  STG.E.128 desc[UR4][R2.64], R4 ;  /* 0x0000000402007986 */ /* 0x000fe8000c101d04 */
[----:B------:R-:W-:Y:S01]  /*06b0*/  STG.E.128 desc[UR4][R2.64+0x800], R12 ;  /* 0x0008000c02007986 */ /* 0x000fe2000c101d04 */
[----:B------:R-:W-:Y:S05]  /*06c0*/  EXIT ;  /* 0x000000000000794d */ /* 0x000fea0003800000 */
.L_x_0:
[----:B------:R-:W-:-:S00]  /*06d0*/  BRA `(.L_x_0) ;  /* 0xfffffffc00fc7947 */ /* 0x000fc0000383ffff */
[----:B------:R-:W-:-:S00]  /*06e0*/  NOP ;  /* 0x0000000000007918 */ /* 0x000fc00000000000 */
        /* <DEDUP_REMOVED lines=9> */
.L_x_1:


//--------------------- .nv.global.init           --------------------------
	.section	.nv.global.init,"aw",@progbits
.nv.global.init:
	.type		_$_str,@object
	.size		_$_str,(_$_str_$_2 - _$_str)
_$_str:
        /*0000*/ 	.byte	0x5f, 0x5f, 0x43, 0x55, 0x44, 0x41, 0x5f, 0x46, 0x54, 0x5a, 0x00
	.type		_$_str_$_2,@object
	.size		_$_str_$_2,(.L_1 - _$_str_$_2)
_$_str_$_2:
        /*000b*/ 	.byte	0x5f, 0x5f, 0x43, 0x55, 0x44, 0x41, 0x5f, 0x50, 0x52, 0x45, 0x43, 0x5f, 0x53, 0x51, 0x52, 0x54
        /*001b*/ 	.byte	0x00
.L_1:


//--------------------- .nv.constant0.triton_poi_fused__native_batch_norm_legit_no_training_relu_9 --------------------------
	.section	.nv.constant0.triton_poi_fused__native_batch_norm_legit_no_training_relu_9,"a",@progbits
	.sectionflags	@""
	.align	4
.nv.constant0.triton_poi_fused__native_batch_norm_legit_no_training_relu_9:
	.zero		580
